	.headerflags	@"EF_CUDA_TEXMODE_UNIFIED EF_CUDA_64BIT_ADDRESS EF_CUDA_ACCELERATORS EF_CUDA_SM90 EF_CUDA_VIRTUAL_SM(EF_CUDA_SM90)"
	.elftype	@"ET_EXEC"


//--------------------- .nv.info                  --------------------------
	.section	.nv.info,"",@"SHT_CUDA_INFO"
	.align	4


	//----- nvinfo : EIATTR_REGCOUNT
	.align		4
        /*0000*/ 	.byte	0x04, 0x2f
        /*0002*/ 	.short	(.L_3 - .L_2)
	.align		4
.L_2:
        /*0004*/ 	.word	index@(triton_poi_fused_cat_53)
        /*0008*/ 	.word	0x0000001a


	//----- nvinfo : EIATTR_MIN_STACK_SIZE
	.align		4
.L_3:
        /*000c*/ 	.byte	0x04, 0x12
        /*000e*/ 	.short	(.L_5 - .L_4)
	.align		4
.L_4:
        /*0010*/ 	.word	index@(triton_poi_fused_cat_53)
        /*0014*/ 	.word	0x00000000


	//----- nvinfo : EIATTR_FRAME_SIZE
	.align		4
.L_5:
        /*0018*/ 	.byte	0x04, 0x11
        /*001a*/ 	.short	(.L_7 - .L_6)
	.align		4
.L_6:
        /*001c*/ 	.word	index@(triton_poi_fused_cat_53)
        /*0020*/ 	.word	0x00000000


	//----- nvinfo : EIATTR_MIN_STACK_SIZE
	.align		4
.L_7:
        /*0024*/ 	.byte	0x04, 0x12
        /*0026*/ 	.short	(.L_9 - .L_8)
	.align		4
.L_8:
        /*0028*/ 	.word	index@(triton_poi_fused_cat_53)
        /*002c*/ 	.word	0x00000000
.L_9:


//--------------------- .nv.info.triton_poi_fused_cat_53 --------------------------
	.section	.nv.info.triton_poi_fused_cat_53,"",@"SHT_CUDA_INFO"
	.sectionflags	@""
	.align	4


	//----- nvinfo : EIATTR_CUDA_API_VERSION
	.align		4
        /*0000*/ 	.byte	0x04, 0x37
        /*0002*/ 	.short	(.L_11 - .L_10)
.L_10:
        /*0004*/ 	.word	0x0000007c


	//----- nvinfo : EIATTR_KPARAM_INFO
	.align		4
.L_11:
        /*0008*/ 	.byte	0x04, 0x17
        /*000a*/ 	.short	(.L_13 - .L_12)
.L_12:
        /*000c*/ 	.word	0x00000000
        /*0010*/ 	.short	0x0007
        /*0012*/ 	.short	0x0038
        /*0014*/ 	.byte	0x00, 0xf0, 0x11, 0x00


	//----- nvinfo : EIATTR_KPARAM_INFO
	.align		4
.L_13:
        /*0018*/ 	.byte	0x04, 0x17
        /*001a*/ 	.short	(.L_15 - .L_14)
.L_14:
        /*001c*/ 	.word	0x00000000
        /*0020*/ 	.short	0x0006
        /*0022*/ 	.short	0x0030
        /*0024*/ 	.byte	0x00, 0xf4, 0x21, 0x00


	//----- nvinfo : EIATTR_KPARAM_INFO
	.align		4
.L_15:
        /*0028*/ 	.byte	0x04, 0x17
        /*002a*/ 	.short	(.L_17 - .L_16)
.L_16:
        /*002c*/ 	.word	0x00000000
        /*0030*/ 	.short	0x0005
        /*0032*/ 	.short	0x0028
        /*0034*/ 	.byte	0x00, 0xf4, 0x21, 0x00


	//----- nvinfo : EIATTR_KPARAM_INFO
	.align		4
.L_17:
        /*0038*/ 	.byte	0x04, 0x17
        /*003a*/ 	.short	(.L_19 - .L_18)
.L_18:
        /*003c*/ 	.word	0x00000000
        /*0040*/ 	.short	0x0004
        /*0042*/ 	.short	0x0020
        /*0044*/ 	.byte	0x00, 0xf4, 0x21, 0x00


	//----- nvinfo : EIATTR_KPARAM_INFO
	.align		4
.L_19:
        /*0048*/ 	.byte	0x04, 0x17
        /*004a*/ 	.short	(.L_21 - .L_20)
.L_20:
        /*004c*/ 	.word	0x00000000
        /*0050*/ 	.short	0x0003
        /*0052*/ 	.short	0x0018
        /*0054*/ 	.byte	0x00, 0xf4, 0x21, 0x00


	//----- nvinfo : EIATTR_KPARAM_INFO
	.align		4
.L_21:
        /*0058*/ 	.byte	0x04, 0x17
        /*005a*/ 	.short	(.L_23 - .L_22)
.L_22:
        /*005c*/ 	.word	0x00000000
        /*0060*/ 	.short	0x0002
        /*0062*/ 	.short	0x0010
        /*0064*/ 	.byte	0x00, 0xf4, 0x21, 0x00


	//----- nvinfo : EIATTR_KPARAM_INFO
	.align		4
.L_23:
        /*0068*/ 	.byte	0x04, 0x17
        /*006a*/ 	.short	(.L_25 - .L_24)
.L_24:
        /*006c*/ 	.word	0x00000000
        /*0070*/ 	.short	0x0001
        /*0072*/ 	.short	0x0008
        /*0074*/ 	.byte	0x00, 0xf4, 0x21, 0x00


	//----- nvinfo : EIATTR_KPARAM_INFO
	.align		4
.L_25:
        /*0078*/ 	.byte	0x04, 0x17
        /*007a*/ 	.short	(.L_27 - .L_26)
.L_26:
        /*007c*/ 	.word	0x00000000
        /*0080*/ 	.short	0x0000
        /*0082*/ 	.short	0x0000
        /*0084*/ 	.byte	0x00, 0xf4, 0x21, 0x00


	//----- nvinfo : EIATTR_SPARSE_MMA_MASK
	.align		4
.L_27:
        /*0088*/ 	.byte	0x03, 0x50
        /*008a*/ 	.short	0x0000


	//----- nvinfo : EIATTR_MAXREG_COUNT
	.align		4
        /*008c*/ 	.byte	0x03, 0x1b
        /*008e*/ 	.short	0x00ff


	//----- nvinfo : EIATTR_EXIT_INSTR_OFFSETS
	.align		4
        /*0090*/ 	.byte	0x04, 0x1c
        /*0092*/ 	.short	(.L_29 - .L_28)


	//   ....[0]....
.L_28:
        /*0094*/ 	.word	0x000006b0


	//   ....[1]....
        /*0098*/ 	.word	0x000006d0


	//----- nvinfo : EIATTR_REQNTID
	.align		4
.L_29:
        /*009c*/ 	.byte	0x04, 0x10
        /*009e*/ 	.short	(.L_31 - .L_30)
.L_30:
        /*00a0*/ 	.word	0x00000080
        /*00a4*/ 	.word	0x00000001
        /*00a8*/ 	.word	0x00000001


	//----- nvinfo : EIATTR_CBANK_PARAM_SIZE
	.align		4
.L_31:
        /*00ac*/ 	.byte	0x03, 0x19
        /*00ae*/ 	.short	0x003c


	//----- nvinfo : EIATTR_PARAM_CBANK
	.align		4
        /*00b0*/ 	.byte	0x04, 0x0a
        /*00b2*/ 	.short	(.L_33 - .L_32)
	.align		4
.L_32:
        /*00b4*/ 	.word	index@(.nv.constant0.triton_poi_fused_cat_53)
        /*00b8*/ 	.short	0x0210
        /*00ba*/ 	.short	0x003c


	//----- nvinfo : EIATTR_SW_WAR
	.align		4
.L_33:
        /*00bc*/ 	.byte	0x04, 0x36
        /*00be*/ 	.short	(.L_35 - .L_34)
.L_34:
        /*00c0*/ 	.word	0x00000008
.L_35:


//--------------------- .nv.callgraph             --------------------------
	.section	.nv.callgraph,"",@"SHT_CUDA_CALLGRAPH"
	.align	4
	.sectionentsize	8
	.align		4
        /*0000*/ 	.word	0x00000000
	.align		4
        /*0004*/ 	.word	0xffffffff
	.align		4
        /*0008*/ 	.word	0x00000000
	.align		4
        /*000c*/ 	.word	0xfffffffe
	.align		4
        /*0010*/ 	.word	0x00000000
	.align		4
        /*0014*/ 	.word	0xfffffffd
	.align		4
        /*0018*/ 	.word	0x00000000
	.align		4
        /*001c*/ 	.word	0xfffffffc


//--------------------- .nv.constant4             --------------------------
	.section	.nv.constant4,"a",@progbits
	.align	8
	.align		8
.nv.constant4:
        /*0000*/ 	.dword	_$_str
	.align		8
        /*0008*/ 	.dword	_$_str_$_2


//--------------------- .text.triton_poi_fused_cat_53 --------------------------
	.section	.text.triton_poi_fused_cat_53,"ax",@progbits
	.align	128
        .global         triton_poi_fused_cat_53
        .type           triton_poi_fused_cat_53,@function
        .size           triton_poi_fused_cat_53,(.L_x_1 - triton_poi_fused_cat_53)
        .other          triton_poi_fused_cat_53,@"STO_CUDA_ENTRY STV_DEFAULT"
triton_poi_fused_cat_53:
.text.triton_poi_fused_cat_53:
[----:B------:R-:W0:Y:S01]  /*0000*/  LDC R1, c[0x0][0x28] ;  /* 0x00000a00ff017b82 */ /* 0x000e220000000800 */
[----:B------:R-:W1:Y:S07]  /*0010*/  S2R R0, SR_TID.X ;  /* 0x0000000000007919 */ /* 0x000e6e0000002100 */
[----:B------:R-:W2:Y:S01]  /*0020*/  LDC.64 R16, c[0x0][0x220] ;  /* 0x00008800ff107b82 */ /* 0x000ea20000000a00 */
[----:B------:R-:W-:Y:S01]  /*0030*/  IMAD.MOV.U32 R10, RZ, RZ, RZ ;  /* 0x000000ffff0a7224 */ /* 0x000fe200078e00ff */
[----:B------:R-:W-:Y:S01]  /*0040*/  ULDC.64 UR4, c[0x0][0x208] ;  /* 0x0000820000047ab9 */ /* 0x000fe20000000a00 */
[----:B------:R-:W3:Y:S01]  /*0050*/  S2R R3, SR_CTAID.X ;  /* 0x0000000000037919 */ /* 0x000ee20000002500 */
[----:B------:R-:W-:Y:S01]  /*0060*/  IMAD.MOV.U32 R8, RZ, RZ, RZ ;  /* 0x000000ffff087224 */ /* 0x000fe200078e00ff */
[----:B------:R-:W-:-:S03]  /*0070*/  ULDC.64 UR6, c[0x0][0x238] ;  /* 0x00008e0000067ab9 */ /* 0x000fc60000000a00 */
[----:B------:R-:W4:Y:S08]  /*0080*/  LDC.64 R4, c[0x0][0x210] ;  /* 0x00008400ff047b82 */ /* 0x000f300000000a00 */
[----:B------:R-:W5:Y:S08]  /*0090*/  LDC.64 R14, c[0x0][0x218] ;  /* 0x00008600ff0e7b82 */ /* 0x000f700000000a00 */
[----:B------:R-:W4:Y:S01]  /*00a0*/  LDC.64 R6, c[0x0][0x228] ;  /* 0x00008a00ff067b82 */ /* 0x000f220000000a00 */
[----:B-1----:R-:W-:-:S05]  /*00b0*/  IMAD.SHL.U32 R0, R0, 0x2, RZ ;  /* 0x0000000200007824 */ /* 0x002fca00078e00ff */
[----:B------:R-:W-:-:S05]  /*00c0*/  LOP3.LUT R0, R0, 0xfe, RZ, 0xc0, !PT ;  /* 0x000000fe00007812 */ /* 0x000fca00078ec0ff */
[----:B---3--:R-:W-:-:S05]  /*00d0*/  IMAD R0, R3, 0x100, R0 ;  /* 0x0000010003007824 */ /* 0x008fca00078e0200 */
[----:B------:R-:W-:-:S04]  /*00e0*/  SHF.R.S32.HI R3, RZ, 0x1f, R0 ;  /* 0x0000001fff037819 */ /* 0x000fc80000011400 */
[----:B------:R-:W-:-:S04]  /*00f0*/  LEA.HI R12, R3, R0, RZ, 0x2 ;  /* 0x00000000030c7211 */ /* 0x000fc800078f10ff */
[--C-:B------:R-:W-:Y:S02]  /*0100*/  SHF.R.S32.HI R9, RZ, 0x2, R12.reuse ;  /* 0x00000002ff097819 */ /* 0x100fe4000001140c */
[----:B------:R-:W-:-:S04]  /*0110*/  SHF.R.S32.HI R2, RZ, 0x1f, R12 ;  /* 0x0000001fff027819 */ /* 0x000fc8000001140c */
[----:B------:R-:W-:-:S04]  /*0120*/  LEA.HI R2, R2, R9, RZ, 0x7 ;  /* 0x0000000902027211 */ /* 0x000fc800078f38ff */
[----:B------:R-:W-:-:S05]  /*0130*/  LOP3.LUT R2, R2, 0xffffff80, RZ, 0xc0, !PT ;  /* 0xffffff8002027812 */ /* 0x000fca00078ec0ff */
[----:B------:R-:W-:-:S04]  /*0140*/  IMAD.IADD R9, R9, 0x1, -R2 ;  /* 0x0000000109097824 */ /* 0x000fc800078e0a02 */
[C---:B--2---:R-:W-:Y:S01]  /*0150*/  IMAD.WIDE R16, R9.reuse, 0x4, R16 ;  /* 0x0000000409107825 */ /* 0x044fe200078e0210 */
[----:B------:R-:W-:-:S04]  /*0160*/  ISETP.GE.AND P2, PT, R9, 0x40, PT ;  /* 0x000000400900780c */ /* 0x000fc80003f46270 */
[----:B------:R-:W-:-:S13]  /*0170*/  ISETP.LT.AND P3, PT, R0, 0x800, !P2 ;  /* 0x000008000000780c */ /* 0x000fda0005761270 */
[----:B------:R-:W2:Y:S04]  /*0180*/  @P3 LDG.E.EL R10, desc[UR4][R16.64] ;  /* 0x00000004100a3981 */ /* 0x000ea8000c2e1900 */
[----:B------:R1:W3:Y:S01]  /*0190*/  @P3 LDG.E.EL R8, desc[UR4][R16.64] ;  /* 0x0000000410083981 */ /* 0x0002e2000c2e1900 */
[----:B------:R-:W-:Y:S01]  /*01a0*/  LEA.HI R3, R3, R0, RZ, 0x9 ;  /* 0x0000000003037211 */ /* 0x000fe200078f48ff */
[----:B-----5:R-:W-:Y:S01]  /*01b0*/  IMAD.WIDE R22, R9, 0x4, R14 ;  /* 0x0000000409167825 */ /* 0x020fe200078e020e */
[----:B------:R-:W-:Y:S02]  /*01c0*/  CS2R R14, SRZ ;  /* 0x00000000000e7805 */ /* 0x000fe4000001ff00 */
[----:B------:R-:W-:Y:S02]  /*01d0*/  SHF.R.S32.HI R11, RZ, 0x9, R3 ;  /* 0x00000009ff0b7819 */ /* 0x000fe40000011403 */
[----:B------:R-:W-:-:S02]  /*01e0*/  LOP3.LUT R13, R3, 0xfffffe00, RZ, 0xc0, !PT ;  /* 0xfffffe00030d7812 */ /* 0x000fc400078ec0ff */
[----:B------:R-:W5:Y:S01]  /*01f0*/  LDC.64 R2, c[0x0][0x230] ;  /* 0x00008c00ff027b82 */ /* 0x000f620000000a00 */
[----:B------:R-:W-:Y:S01]  /*0200*/  IMAD.SHL.U32 R11, R11, 0x100, RZ ;  /* 0x000001000b0b7824 */ /* 0x000fe200078e00ff */
[----:B------:R-:W-:Y:S01]  /*0210*/  LOP3.LUT R19, R12, 0xfffffffc, RZ, 0xc0, !PT ;  /* 0xfffffffc0c137812 */ /* 0x000fe200078ec0ff */
[----:B------:R-:W3:Y:S03]  /*0220*/  @P3 LDG.E.EL R14, desc[UR4][R22.64] ;  /* 0x00000004160e3981 */ /* 0x000ee6000c2e1900 */
[----:B------:R-:W-:-:S05]  /*0230*/  IADD3 R13, R11, R0, -R13 ;  /* 0x000000000b0d7210 */ /* 0x000fca0007ffe80d */
[----:B----4-:R-:W-:Y:S01]  /*0240*/  IMAD.WIDE R20, R13, 0x4, R4 ;  /* 0x000000040d147825 */ /* 0x010fe200078e0204 */
[----:B------:R-:W-:-:S03]  /*0250*/  CS2R R4, SRZ ;  /* 0x0000000000047805 */ /* 0x000fc6000001ff00 */
[----:B------:R-:W-:-:S03]  /*0260*/  IMAD.MOV.U32 R13, RZ, RZ, RZ ;  /* 0x000000ffff0d7224 */ /* 0x000fc600078e00ff */
[----:B------:R4:W3:Y:S04]  /*0270*/  @P3 LDG.E.64 R4, desc[UR4][R20.64] ;  /* 0x0000000414043981 */ /* 0x0008e8000c1e1b00 */
[----:B------:R-:W3:Y:S01]  /*0280*/  @P3 LDG.E.EL R13, desc[UR4][R22.64] ;  /* 0x00000004160d3981 */ /* 0x000ee2000c2e1900 */
[----:B-1----:R-:W-:Y:S01]  /*0290*/  CS2R R16, SRZ ;  /* 0x0000000000107805 */ /* 0x002fe2000001ff00 */
[----:B------:R-:W-:Y:S02]  /*02a0*/  IMAD.MOV.U32 R18, RZ, RZ, RZ ;  /* 0x000000ffff127224 */ /* 0x000fe400078e00ff */
[C---:B------:R-:W-:Y:S02]  /*02b0*/  IMAD.IADD R12, R0.reuse, 0x1, -R19 ;  /* 0x00000001000c7824 */ /* 0x040fe400078e0a13 */
[----:B0-----:R-:W-:Y:S01]  /*02c0*/  IMAD.WIDE R6, R9, 0x4, R6 ;  /* 0x0000000409067825 */ /* 0x001fe200078e0206 */
[----:B------:R-:W-:-:S03]  /*02d0*/  ISETP.GE.AND P0, PT, R0, 0x800, PT ;  /* 0x000008000000780c */ /* 0x000fc60003f06270 */
[C---:B-----5:R-:W-:Y:S01]  /*02e0*/  IMAD.WIDE R2, R9.reuse, 0x4, R2 ;  /* 0x0000000409027825 */ /* 0x060fe200078e0202 */
[--C-:B----4-:R-:W-:Y:S01]  /*02f0*/  SHF.R.S32.HI R20, RZ, 0x1f, R11.reuse ;  /* 0x0000001fff147819 */ /* 0x110fe2000001140b */
[----:B------:R-:W4:Y:S02]  /*0300*/  @P3 LDG.E.EL R15, desc[UR4][R6.64] ;  /* 0x00000004060f3981 */ /* 0x000f24000c2e1900 */
[C---:B------:R-:W-:Y:S02]  /*0310*/  IMAD.SHL.U32 R19, R9.reuse, 0x4, RZ ;  /* 0x0000000409137824 */ /* 0x040fe400078e00ff */
[----:B------:R0:W5:Y:S01]  /*0320*/  @P3 LDG.E.EL R16, desc[UR4][R6.64] ;  /* 0x0000000406103981 */ /* 0x000162000c2e1900 */
[----:B------:R-:W-:Y:S02]  /*0330*/  ISETP.GT.AND P1, PT, R9, 0x3f, !P0 ;  /* 0x0000003f0900780c */ /* 0x000fe40004724270 */
[----:B------:R-:W-:Y:S01]  /*0340*/  IADD3 R11, P4, P5, R19, R12, R11 ;  /* 0x0000000c130b7210 */ /* 0x000fe20007d9e00b */
[----:B------:R-:W4:Y:S01]  /*0350*/  @P3 LDG.E.EL R17, desc[UR4][R2.64] ;  /* 0x0000000402113981 */ /* 0x000f22000c2e1900 */
[----:B------:R-:W-:-:S02]  /*0360*/  SHF.R.S32.HI R12, RZ, 0x1f, R12 ;  /* 0x0000001fff0c7819 */ /* 0x000fc4000001140c */
[----:B------:R-:W-:Y:S01]  /*0370*/  SHF.R.S32.HI R19, RZ, 0x1f, R19 ;  /* 0x0000001fff137819 */ /* 0x000fe20000011413 */
[----:B------:R2:W5:Y:S03]  /*0380*/  @P3 LDG.E.EL R18, desc[UR4][R2.64] ;  /* 0x0000000402123981 */ /* 0x000566000c2e1900 */
[----:B------:R-:W-:Y:S02]  /*0390*/  IADD3.X R12, R19, R12, R20, P4, P5 ;  /* 0x0000000c130c7210 */ /* 0x000fe400027ea414 */
[C---:B0-----:R-:W-:Y:S02]  /*03a0*/  LEA R6, P4, R11.reuse, UR6, 0x2 ;  /* 0x000000060b067c11 */ /* 0x041fe4000f8810ff */
[----:B------:R-:W-:Y:S02]  /*03b0*/  CS2R R20, SRZ ;  /* 0x0000000000147805 */ /* 0x000fe4000001ff00 */
[----:B------:R-:W-:-:S05]  /*03c0*/  LEA.HI.X R7, R11, UR7, R12, 0x2, P4 ;  /* 0x000000070b077c11 */ /* 0x000fca000a0f140c */
[----:B------:R0:W5:Y:S01]  /*03d0*/  @P1 LDG.E.64 R20, desc[UR4][R6.64+-0x400] ;  /* 0xfffc000406141981 */ /* 0x000162000c1e1b00 */
[----:B------:R-:W-:Y:S01]  /*03e0*/  IMAD.MOV.U32 R11, RZ, RZ, 0x3e800000 ;  /* 0x3e800000ff0b7424 */ /* 0x000fe200078e00ff */
[----:B--2---:R-:W-:-:S05]  /*03f0*/  SEL R2, R10, RZ, P3 ;  /* 0x000000ff0a027207 */ /* 0x004fca0001800000 */
[----:B------:R-:W-:Y:S01]  /*0400*/  FADD R2, R2, 9.9999997473787516356e-06 ;  /* 0x3727c5ac02027421 */ /* 0x000fe20000000000 */
[----:B---3--:R-:W-:-:S03]  /*0410*/  SEL R8, R8, RZ, P3 ;  /* 0x000000ff08087207 */ /* 0x008fc60001800000 */
[----:B------:R-:W1:Y:S02]  /*0420*/  MUFU.SQRT R3, R2 ;  /* 0x0000000200037308 */ /* 0x000e640000002000 */
[----:B------:R-:W-:-:S06]  /*0430*/  FADD R8, R8, 9.9999997473787516356e-06 ;  /* 0x3727c5ac08087421 */ /* 0x000fcc0000000000 */
[----:B------:R-:W2:Y:S01]  /*0440*/  MUFU.SQRT R9, R8 ;  /* 0x0000000800097308 */ /* 0x000ea20000002000 */
[C---:B-1----:R-:W-:Y:S02]  /*0450*/  FSETP.GT.AND P6, PT, R3.reuse, 8.50705917302346158658e+37, PT ;  /* 0x7e8000000300780b */ /* 0x042fe40003fc4000 */
[----:B------:R-:W-:Y:S02]  /*0460*/  FSETP.GEU.AND P5, PT, R3, 1.175494350822287508e-38, PT ;  /* 0x008000000300780b */ /* 0x000fe40003fae000 */
[----:B------:R-:W-:Y:S02]  /*0470*/  FSEL R10, R11, 1, P6 ;  /* 0x3f8000000b0a7808 */ /* 0x000fe40003000000 */
[----:B--2---:R-:W-:-:S07]  /*0480*/  FSETP.GT.AND P4, PT, R9, 8.50705917302346158658e+37, PT ;  /* 0x7e8000000900780b */ /* 0x004fce0003f84000 */
[----:B------:R-:W-:Y:S01]  /*0490*/  @P6 FMUL R3, R3, 0.25 ;  /* 0x3e80000003036820 */ /* 0x000fe20000400000 */
[----:B------:R-:W-:-:S03]  /*04a0*/  FSETP.GEU.AND P6, PT, R9, 1.175494350822287508e-38, PT ;  /* 0x008000000900780b */ /* 0x000fc60003fce000 */
[----:B------:R-:W-:Y:S02]  /*04b0*/  @!P5 FMUL R3, R3, 16777216 ;  /* 0x4b8000000303d820 */ /* 0x000fe40000400000 */
[----:B------:R-:W-:-:S04]  /*04c0*/  @P4 FMUL R9, R9, 0.25 ;  /* 0x3e80000009094820 */ /* 0x000fc80000400000 */
[----:B------:R-:W1:Y:S04]  /*04d0*/  MUFU.RCP R3, R3 ;  /* 0x0000000300037308 */ /* 0x000e680000001000 */
[----:B------:R-:W-:Y:S01]  /*04e0*/  @!P6 FMUL R9, R9, 16777216 ;  /* 0x4b8000000909e820 */ /* 0x000fe20000400000 */
[----:B------:R-:W-:Y:S02]  /*04f0*/  SEL R4, R4, RZ, P3 ;  /* 0x000000ff04047207 */ /* 0x000fe40001800000 */
[----:B------:R-:W-:-:S03]  /*0500*/  SEL R13, R13, RZ, P3 ;  /* 0x000000ff0d0d7207 */ /* 0x000fc60001800000 */
[----:B------:R-:W2:Y:S01]  /*0510*/  MUFU.RCP R9, R9 ;  /* 0x0000000900097308 */ /* 0x000ea20000001000 */
[----:B------:R-:W-:Y:S01]  /*0520*/  @!P5 FMUL R10, R10, 16777216 ;  /* 0x4b8000000a0ad820 */ /* 0x000fe20000400000 */
[----:B0-----:R-:W-:Y:S01]  /*0530*/  FADD R6, R4, -R13 ;  /* 0x8000000d04067221 */ /* 0x001fe20000000000 */
[----:B------:R-:W-:Y:S02]  /*0540*/  FSEL R8, R11, 1, P4 ;  /* 0x3f8000000b087808 */ /* 0x000fe40002000000 */
[----:B------:R-:W-:Y:S01]  /*0550*/  SEL R4, R5, RZ, P3 ;  /* 0x000000ff05047207 */ /* 0x000fe20001800000 */
[----:B-1----:R-:W-:Y:S01]  /*0560*/  FMUL R5, R3, R10 ;  /* 0x0000000a03057220 */ /* 0x002fe20000400000 */
[----:B------:R-:W-:Y:S01]  /*0570*/  SEL R7, R14, RZ, P3 ;  /* 0x000000ff0e077207 */ /* 0x000fe20001800000 */
[----:B------:R-:W0:Y:S01]  /*0580*/  LDC.64 R2, c[0x0][0x240] ;  /* 0x00009000ff027b82 */ /* 0x000e220000000a00 */
[----:B------:R-:W-:Y:S01]  /*0590*/  @!P6 FMUL R8, R8, 16777216 ;  /* 0x4b8000000808e820 */ /* 0x000fe20000400000 */
[----:B------:R-:W-:-:S02]  /*05a0*/  FMUL R5, R6, R5 ;  /* 0x0000000506057220 */ /* 0x000fc40000400000 */
[----:B------:R-:W-:Y:S01]  /*05b0*/  FADD R4, R4, -R7 ;  /* 0x8000000704047221 */ /* 0x000fe20000000000 */
[----:B--2---:R-:W-:Y:S01]  /*05c0*/  FMUL R9, R9, R8 ;  /* 0x0000000809097220 */ /* 0x004fe20000400000 */
[----:B----4-:R-:W-:Y:S02]  /*05d0*/  SEL R6, R15, RZ, P3 ;  /* 0x000000ff0f067207 */ /* 0x010fe40001800000 */
[----:B-----5:R-:W-:Y:S01]  /*05e0*/  SEL R16, R16, RZ, P3 ;  /* 0x000000ff10107207 */ /* 0x020fe20001800000 */
[----:B------:R-:W-:Y:S01]  /*05f0*/  FMUL R9, R4, R9 ;  /* 0x0000000904097220 */ /* 0x000fe20000400000 */
[----:B------:R-:W-:Y:S02]  /*0600*/  SEL R8, R17, RZ, P3 ;  /* 0x000000ff11087207 */ /* 0x000fe40001800000 */
[----:B------:R-:W-:-:S03]  /*0610*/  SEL R18, R18, RZ, P3 ;  /* 0x000000ff12127207 */ /* 0x000fc60001800000 */
[----:B------:R-:W-:Y:S02]  /*0620*/  FFMA R4, R5, R6, R8 ;  /* 0x0000000605047223 */ /* 0x000fe40000000008 */
[----:B------:R-:W-:-:S03]  /*0630*/  FFMA R18, R9, R16, R18 ;  /* 0x0000001009127223 */ /* 0x000fc60000000012 */
[----:B------:R-:W-:Y:S02]  /*0640*/  FSETP.GEU.AND P3, PT, R4, RZ, PT ;  /* 0x000000ff0400720b */ /* 0x000fe40003f6e000 */
[----:B------:R-:W-:Y:S01]  /*0650*/  FSETP.GEU.AND P4, PT, R18, RZ, PT ;  /* 0x000000ff1200720b */ /* 0x000fe20003f8e000 */
[----:B0-----:R-:W-:Y:S01]  /*0660*/  IMAD.WIDE R2, R0, 0x4, R2 ;  /* 0x0000000400027825 */ /* 0x001fe200078e0202 */
[----:B------:R-:W-:Y:S02]  /*0670*/  FSEL R4, R4, RZ, P3 ;  /* 0x000000ff04047208 */ /* 0x000fe40001800000 */
[----:B------:R-:W-:Y:S02]  /*0680*/  FSEL R5, R18, RZ, P4 ;  /* 0x000000ff12057208 */ /* 0x000fe40002000000 */
[----:B------:R-:W-:Y:S02]  /*0690*/  @P2 SEL R4, R20, RZ, P1 ;  /* 0x000000ff14042207 */ /* 0x000fe40000800000 */
[----:B------:R-:W-:Y:S01]  /*06a0*/  @P2 SEL R5, R21, RZ, P1 ;  /* 0x000000ff15052207 */ /* 0x000fe20000800000 */
[----:B------:R-:W-:Y:S06]  /*06b0*/  @P0 EXIT ;  /* 0x000000000000094d */ /* 0x000fec0003800000 */
[----:B------:R-:W-:Y:S01]  /*06c0*/  STG.E.64 desc[UR4][R2.64], R4 ;  /* 0x0000000402007986 */ /* 0x000fe2000c101b04 */
[----:B------:R-:W-:Y:S05]  /*06d0*/  EXIT ;  /* 0x000000000000794d */ /* 0x000fea0003800000 */
.L_x_0:
[----:B------:R-:W-:-:S00]  /*06e0*/  BRA `(.L_x_0) ;  /* 0xfffffffc00fc7947 */ /* 0x000fc0000383ffff */
[----:B------:R-:W-:-:S00]  /*06f0*/  NOP ;  /* 0x0000000000007918 */ /* 0x000fc00000000000 */
        /* <DEDUP_REMOVED lines=8> */
.L_x_1:


//--------------------- .nv.global.init           --------------------------
	.section	.nv.global.init,"aw",@progbits
.nv.global.init:
	.type		_$_str,@object
	.size		_$_str,(_$_str_$_2 - _$_str)
_$_str:
        /*0000*/ 	.byte	0x5f, 0x5f, 0x43, 0x55, 0x44, 0x41, 0x5f, 0x46, 0x54, 0x5a, 0x00
	.type		_$_str_$_2,@object
	.size		_$_str_$_2,(.L_1 - _$_str_$_2)
_$_str_$_2:
        /*000b*/ 	.byte	0x5f, 0x5f, 0x43, 0x55, 0x44, 0x41, 0x5f, 0x50, 0x52, 0x45, 0x43, 0x5f, 0x53, 0x51, 0x52, 0x54
        /*001b*/ 	.byte	0x00
.L_1:


//--------------------- .nv.constant0.triton_poi_fused_cat_53 --------------------------
	.section	.nv.constant0.triton_poi_fused_cat_53,"a",@progbits
	.sectionflags	@""
	.align	4
.nv.constant0.triton_poi_fused_cat_53:
	.zero		588
